//
// Generated by NVIDIA NVVM Compiler
//
// Compiler Build ID: CL-36424714
// Cuda compilation tools, release 13.0, V13.0.88
// Based on NVVM 20.0.0
//

.version 9.0
.target sm_100
.address_size 64

	// .globl	_Z10gol_kernelPKhjjPh

.visible .entry _Z10gol_kernelPKhjjPh(
	.param .u64 .ptr .align 1 _Z10gol_kernelPKhjjPh_param_0,
	.param .u32 _Z10gol_kernelPKhjjPh_param_1,
	.param .u32 _Z10gol_kernelPKhjjPh_param_2,
	.param .u64 .ptr .align 1 _Z10gol_kernelPKhjjPh_param_3
)
{
	.reg .pred 	%p<14>;
	.reg .b16 	%rs<3>;
	.reg .b32 	%r<39>;
	.reg .b64 	%rd<50>;

	ld.param.u64 	%rd22, [_Z10gol_kernelPKhjjPh_param_0];
	ld.param.u32 	%r7, [_Z10gol_kernelPKhjjPh_param_1];
	ld.param.u32 	%r8, [_Z10gol_kernelPKhjjPh_param_2];
	ld.param.u64 	%rd21, [_Z10gol_kernelPKhjjPh_param_3];
	cvta.to.global.u64 	%rd1, %rd22;
	mul.lo.s32 	%r1, %r8, %r7;
	mov.u32 	%r9, %ctaid.x;
	mov.u32 	%r2, %ntid.x;
	mov.u32 	%r10, %tid.x;
	mad.lo.s32 	%r38, %r9, %r2, %r10;
	setp.ge.u32 	%p3, %r38, %r1;
	@%p3 bra 	$L__BB0_16;
	cvt.u64.u32 	%rd2, %r1;
	cvt.u64.u32 	%rd3, %r7;
	add.s64 	%rd4, %rd3, -1;
	mov.u32 	%r11, %nctaid.x;
	mul.lo.s32 	%r4, %r2, %r11;
	cvta.to.global.u64 	%rd5, %rd21;
	sub.s64 	%rd23, %rd2, %rd3;
$L__BB0_2:
	rem.u32 	%r12, %r38, %r7;
	cvt.u64.u32 	%rd6, %r12;
	cvt.u64.u32 	%rd7, %r38;
	sub.s64 	%rd8, %rd7, %rd6;
	add.s64 	%rd9, %rd23, %rd8;
	and.b64  	%rd24, %rd9, -4294967296;
	setp.ne.s64 	%p4, %rd24, 0;
	@%p4 bra 	$L__BB0_4;
	cvt.u32.u64 	%r13, %rd2;
	cvt.u32.u64 	%r14, %rd9;
	rem.u32 	%r15, %r14, %r13;
	cvt.u64.u32 	%rd47, %r15;
	bra.uni 	$L__BB0_5;
$L__BB0_4:
	rem.u64 	%rd47, %rd9, %rd2;
$L__BB0_5:
	add.s64 	%rd13, %rd8, %rd3;
	and.b64  	%rd25, %rd13, -4294967296;
	setp.ne.s64 	%p5, %rd25, 0;
	@%p5 bra 	$L__BB0_7;
	cvt.u32.u64 	%r16, %rd2;
	cvt.u32.u64 	%r17, %rd13;
	rem.u32 	%r18, %r17, %r16;
	cvt.u64.u32 	%rd48, %r18;
	bra.uni 	$L__BB0_8;
$L__BB0_7:
	rem.u64 	%rd48, %rd13, %rd2;
$L__BB0_8:
	add.s64 	%rd17, %rd4, %rd6;
	and.b64  	%rd26, %rd17, -4294967296;
	setp.ne.s64 	%p6, %rd26, 0;
	@%p6 bra 	$L__BB0_10;
	cvt.u32.u64 	%r19, %rd3;
	cvt.u32.u64 	%r20, %rd17;
	rem.u32 	%r21, %r20, %r19;
	cvt.u64.u32 	%rd49, %r21;
	bra.uni 	$L__BB0_11;
$L__BB0_10:
	rem.u64 	%rd49, %rd17, %rd3;
$L__BB0_11:
	add.s64 	%rd27, %rd6, 1;
	setp.eq.s64 	%p8, %rd27, %rd3;
	selp.b64 	%rd28, 0, %rd27, %p8;
	add.s64 	%rd29, %rd49, %rd47;
	add.s64 	%rd30, %rd1, %rd29;
	ld.global.u8 	%r23, [%rd30];
	add.s64 	%rd31, %rd49, %rd8;
	add.s64 	%rd32, %rd1, %rd31;
	ld.global.u8 	%r24, [%rd32];
	add.s32 	%r25, %r24, %r23;
	add.s64 	%rd33, %rd49, %rd48;
	add.s64 	%rd34, %rd1, %rd33;
	ld.global.u8 	%r26, [%rd34];
	add.s32 	%r27, %r25, %r26;
	add.s64 	%rd35, %rd47, %rd6;
	add.s64 	%rd36, %rd1, %rd35;
	ld.global.u8 	%r28, [%rd36];
	add.s32 	%r29, %r27, %r28;
	add.s64 	%rd37, %rd48, %rd6;
	add.s64 	%rd38, %rd1, %rd37;
	ld.global.u8 	%r30, [%rd38];
	add.s32 	%r31, %r29, %r30;
	add.s64 	%rd39, %rd28, %rd47;
	add.s64 	%rd40, %rd1, %rd39;
	ld.global.u8 	%r32, [%rd40];
	add.s32 	%r33, %r31, %r32;
	add.s64 	%rd41, %rd28, %rd8;
	add.s64 	%rd42, %rd1, %rd41;
	ld.global.u8 	%r34, [%rd42];
	add.s32 	%r35, %r33, %r34;
	add.s64 	%rd43, %rd28, %rd48;
	add.s64 	%rd44, %rd1, %rd43;
	ld.global.u8 	%r36, [%rd44];
	add.s32 	%r22, %r35, %r36;
	mov.pred 	%p13, -1;
	setp.eq.s32 	%p9, %r22, 3;
	@%p9 bra 	$L__BB0_15;
	setp.ne.s32 	%p10, %r22, 2;
	@%p10 bra 	$L__BB0_14;
	add.s64 	%rd45, %rd1, %rd7;
	ld.global.u8 	%rs1, [%rd45];
	setp.ne.s16 	%p13, %rs1, 0;
	bra.uni 	$L__BB0_15;
$L__BB0_14:
	mov.pred 	%p13, 0;
$L__BB0_15:
	cvt.u32.u64 	%r37, %rd7;
	selp.u16 	%rs2, 1, 0, %p13;
	add.s64 	%rd46, %rd5, %rd7;
	st.global.u8 	[%rd46], %rs2;
	add.s32 	%r38, %r37, %r4;
	setp.lt.u32 	%p12, %r38, %r1;
	@%p12 bra 	$L__BB0_2;
$L__BB0_16:
	ret;

}


// ===== COMPILED SASS (sm_100) =====

	.target	sm_100

	.elftype	@"ET_EXEC"


//--------------------- .note.nv.tkinfo           --------------------------
	.section	.note.nv.tkinfo,"",@"SHT_NOTE"
	.sectionflags	@"SHF_NOTE_NV_TKINFO"
	.tkinfo
        /*0018*/ 	.word	0x00000002
        /*0030*/ 	.string	""
        /*0030*/ 	.string	"ptxas"
        /*0030*/ 	.string	"Cuda compilation tools, release 13.0, V13.0.88"
        /*0030*/ 	.string	"Build cuda_13.0.r13.0/compiler.36424714_0"
        /*0030*/ 	.string	"-arch sm_100 -m 64 "



//--------------------- .note.nv.cuinfo           --------------------------
	.section	.note.nv.cuinfo,"",@"SHT_NOTE"
	.sectionflags	@"SHF_NOTE_NV_CUINFO"
        /*0018*/ 	.short	0x0002
        /*001a*/ 	.short	0x0064
        /*001c*/ 	.short	0x0082
	.zero		2


//--------------------- .nv.info                  --------------------------
	.section	.nv.info,"",@"SHT_CUDA_INFO"
	.align	4


	//----- nvinfo : EIATTR_REGCOUNT
	.align		4
        /*0000*/ 	.byte	0x04, 0x2f
        /*0002*/ 	.short	(.L_1 - .L_0)
	.align		4
.L_0:
        /*0004*/ 	.word	index@(_Z10gol_kernelPKhjjPh)
        /*0008*/ 	.word	0x0000001e


	//----- nvinfo : EIATTR_FRAME_SIZE
	.align		4
.L_1:
        /*000c*/ 	.byte	0x04, 0x11
        /*000e*/ 	.short	(.L_3 - .L_2)
	.align		4
.L_2:
        /*0010*/ 	.word	index@($__internal_0_$__cuda_sm20_rem_u64)
        /*0014*/ 	.word	0x00000000


	//----- nvinfo : EIATTR_FRAME_SIZE
	.align		4
.L_3:
        /*0018*/ 	.byte	0x04, 0x11
        /*001a*/ 	.short	(.L_5 - .L_4)
	.align		4
.L_4:
        /*001c*/ 	.word	index@(_Z10gol_kernelPKhjjPh)
        /*0020*/ 	.word	0x00000000


	//----- nvinfo : EIATTR_MIN_STACK_SIZE
	.align		4
.L_5:
        /*0024*/ 	.byte	0x04, 0x12
        /*0026*/ 	.short	(.L_7 - .L_6)
	.align		4
.L_6:
        /*0028*/ 	.word	index@(_Z10gol_kernelPKhjjPh)
        /*002c*/ 	.word	0x00000000
.L_7:


//--------------------- .nv.compat                --------------------------
	.section	.nv.compat,"",@"SHT_CUDA_COMPAT_INFO"
	.align	4
        /*0000*/ 	.byte	0x02, 0x09, 0x00, 0x00, 0x02, 0x02, 0x01, 0x00, 0x02, 0x05, 0x05, 0x00, 0x03, 0x07, 0x01, 0x01
        /*0010*/ 	.byte	0x02, 0x03, 0x00, 0x00, 0x02, 0x06, 0x01, 0x00, 0x04, 0x0b, 0x08, 0x00, 0x09, 0x00, 0x00, 0x00
        /*0020*/ 	.byte	0x00, 0x00, 0x00, 0x00


//--------------------- .nv.info._Z10gol_kernelPKhjjPh --------------------------
	.section	.nv.info._Z10gol_kernelPKhjjPh,"",@"SHT_CUDA_INFO"
	.sectionflags	@""
	.align	4


	//----- nvinfo : EIATTR_CUDA_API_VERSION
	.align		4
        /*0000*/ 	.byte	0x04, 0x37
        /*0002*/ 	.short	(.L_9 - .L_8)
.L_8:
        /*0004*/ 	.word	0x00000082


	//----- nvinfo : EIATTR_KPARAM_INFO
	.align		4
.L_9:
        /*0008*/ 	.byte	0x04, 0x17
        /*000a*/ 	.short	(.L_11 - .L_10)
.L_10:
        /*000c*/ 	.word	0x00000000
        /*0010*/ 	.short	0x0003
        /*0012*/ 	.short	0x0010
        /*0014*/ 	.byte	0x00, 0xf5, 0x21, 0x00


	//----- nvinfo : EIATTR_KPARAM_INFO
	.align		4
.L_11:
        /*0018*/ 	.byte	0x04, 0x17
        /*001a*/ 	.short	(.L_13 - .L_12)
.L_12:
        /*001c*/ 	.word	0x00000000
        /*0020*/ 	.short	0x0002
        /*0022*/ 	.short	0x000c
        /*0024*/ 	.byte	0x00, 0xf0, 0x11, 0x00


	//----- nvinfo : EIATTR_KPARAM_INFO
	.align		4
.L_13:
        /*0028*/ 	.byte	0x04, 0x17
        /*002a*/ 	.short	(.L_15 - .L_14)
.L_14:
        /*002c*/ 	.word	0x00000000
        /*0030*/ 	.short	0x0001
        /*0032*/ 	.short	0x0008
        /*0034*/ 	.byte	0x00, 0xf0, 0x11, 0x00


	//----- nvinfo : EIATTR_KPARAM_INFO
	.align		4
.L_15:
        /*0038*/ 	.byte	0x04, 0x17
        /*003a*/ 	.short	(.L_17 - .L_16)
.L_16:
        /*003c*/ 	.word	0x00000000
        /*0040*/ 	.short	0x0000
        /*0042*/ 	.short	0x0000
        /*0044*/ 	.byte	0x00, 0xf5, 0x21, 0x00


	//----- nvinfo : EIATTR_SPARSE_MMA_MASK
	.align		4
.L_17:
        /*0048*/ 	.byte	0x03, 0x50
        /*004a*/ 	.short	0x0000


	//----- nvinfo : EIATTR_MAXREG_COUNT
	.align		4
        /*004c*/ 	.byte	0x03, 0x1b
        /*004e*/ 	.short	0x00ff


	//----- nvinfo : EIATTR_MERCURY_ISA_VERSION
	.align		4
        /*0050*/ 	.byte	0x03, 0x5f
        /*0052*/ 	.short	0x0101


	//----- nvinfo : EIATTR_VRC_CTA_INIT_COUNT
	.align		4
        /*0054*/ 	.byte	0x02, 0x4a
	.zero		1
	.zero		1


	//----- nvinfo : EIATTR_EXIT_INSTR_OFFSETS
	.align		4
        /*0058*/ 	.byte	0x04, 0x1c
        /*005a*/ 	.short	(.L_19 - .L_18)


	//   ....[0]....
.L_18:
        /*005c*/ 	.word	0x00000080


	//   ....[1]....
        /*0060*/ 	.word	0x00000b90


	//----- nvinfo : EIATTR_CRS_STACK_SIZE
	.align		4
.L_19:
        /*0064*/ 	.byte	0x04, 0x1e
        /*0066*/ 	.short	(.L_21 - .L_20)
.L_20:
        /*0068*/ 	.word	0x00000000


	//----- nvinfo : EIATTR_CBANK_PARAM_SIZE
	.align		4
.L_21:
        /*006c*/ 	.byte	0x03, 0x19
        /*006e*/ 	.short	0x0018


	//----- nvinfo : EIATTR_PARAM_CBANK
	.align		4
        /*0070*/ 	.byte	0x04, 0x0a
        /*0072*/ 	.short	(.L_23 - .L_22)
	.align		4
.L_22:
        /*0074*/ 	.word	index@(.nv.constant0._Z10gol_kernelPKhjjPh)
        /*0078*/ 	.short	0x0380
        /*007a*/ 	.short	0x0018


	//----- nvinfo : EIATTR_SW_WAR
	.align		4
.L_23:
        /*007c*/ 	.byte	0x04, 0x36
        /*007e*/ 	.short	(.L_25 - .L_24)
.L_24:
        /*0080*/ 	.word	0x00000008
.L_25:


//--------------------- .nv.callgraph             --------------------------
	.section	.nv.callgraph,"",@"SHT_CUDA_CALLGRAPH"
	.align	4
	.sectionentsize	8
	.align		4
        /*0000*/ 	.word	0x00000000
	.align		4
        /*0004*/ 	.word	0xffffffff
	.align		4
        /*0008*/ 	.word	0x00000000
	.align		4
        /*000c*/ 	.word	0xfffffffe
	.align		4
        /*0010*/ 	.word	0x00000000
	.align		4
        /*0014*/ 	.word	0xfffffffd
	.align		4
        /*0018*/ 	.word	0x00000000
	.align		4
        /*001c*/ 	.word	0xfffffffc


//--------------------- .text._Z10gol_kernelPKhjjPh --------------------------
	.section	.text._Z10gol_kernelPKhjjPh,"ax",@progbits
	.align	128
        .global         _Z10gol_kernelPKhjjPh
        .type           _Z10gol_kernelPKhjjPh,@function
        .size           _Z10gol_kernelPKhjjPh,(.L_x_14 - _Z10gol_kernelPKhjjPh)
        .other          _Z10gol_kernelPKhjjPh,@"STO_CUDA_ENTRY STV_DEFAULT"
_Z10gol_kernelPKhjjPh:
.text._Z10gol_kernelPKhjjPh:
[----:B------:R-:W-:Y:S01]  /*0000*/  LDC R1, c[0x0][0x37c] ;  /* 0x0000df00ff017b82 */ /* 0x000fe20000000800 */
[----:B------:R-:W0:Y:S07]  /*0010*/  S2R R13, SR_TID.X ;  /* 0x00000000000d7919 */ /* 0x000e2e0000002100 */
[----:B------:R-:W0:Y:S01]  /*0020*/  S2UR UR5, SR_CTAID.X ;  /* 0x00000000000579c3 */ /* 0x000e220000002500 */
[----:B------:R-:W1:Y:S07]  /*0030*/  LDCU.64 UR6, c[0x0][0x388] ;  /* 0x00007100ff0677ac */ /* 0x000e6e0008000a00 */
[----:B------:R-:W0:Y:S01]  /*0040*/  LDC R0, c[0x0][0x360] ;  /* 0x0000d800ff007b82 */ /* 0x000e220000000800 */
[----:B-1----:R-:W-:Y:S01]  /*0050*/  UIMAD UR4, UR7, UR6, URZ ;  /* 0x00000006070472a4 */ /* 0x002fe2000f8e02ff */
[----:B0-----:R-:W-:-:S05]  /*0060*/  IMAD R13, R0, UR5, R13 ;  /* 0x00000005000d7c24 */ /* 0x001fca000f8e020d */
[----:B------:R-:W-:-:S13]  /*0070*/  ISETP.GE.U32.AND P0, PT, R13, UR4, PT ;  /* 0x000000040d007c0c */ /* 0x000fda000bf06070 */
[----:B------:R-:W-:Y:S05]  /*0080*/  @P0 EXIT ;  /* 0x000000000000094d */ /* 0x000fea0003800000 */
[----:B------:R-:W0:Y:S01]  /*0090*/  LDC.64 R2, c[0x0][0x380] ;  /* 0x0000e000ff027b82 */ /* 0x000e220000000a00 */
[----:B------:R-:W1:Y:S01]  /*00a0*/  LDCU UR7, c[0x0][0x370] ;  /* 0x00006e00ff0777ac */ /* 0x000e620008000800 */
[----:B------:R-:W-:Y:S02]  /*00b0*/  UIADD3 UR10, UP0, UPT, UR6, -0x1, URZ ;  /* 0xffffffff060a7890 */ /* 0x000fe4000ff1e0ff */
[----:B------:R-:W-:Y:S01]  /*00c0*/  UIADD3 UR5, UP1, UPT, UR4, -UR6, URZ ;  /* 0x8000000604057290 */ /* 0x000fe2000ff3e0ff */
[----:B------:R-:W2:Y:S01]  /*00d0*/  LDCU.64 UR8, c[0x0][0x358] ;  /* 0x00006b00ff0877ac */ /* 0x000ea20008000a00 */
[----:B------:R-:W3:Y:S01]  /*00e0*/  LDCU UR14, c[0x0][0x388] ;  /* 0x00007100ff0e77ac */ /* 0x000ee20008000800 */
[----:B------:R-:W4:Y:S01]  /*00f0*/  LDCU.64 UR12, c[0x0][0x390] ;  /* 0x00007200ff0c77ac */ /* 0x000f220008000a00 */
[----:B-1----:R-:W-:Y:S01]  /*0100*/  IMAD R0, R0, UR7, RZ ;  /* 0x0000000700007c24 */ /* 0x002fe2000f8e02ff */
[----:B------:R-:W-:Y:S02]  /*0110*/  UIADD3.X UR11, UPT, UPT, URZ, -0x1, URZ, UP0, !UPT ;  /* 0xffffffffff0b7890 */ /* 0x000fe400087fe4ff */
[----:B------:R-:W-:-:S12]  /*0120*/  UIADD3.X UR6, UPT, UPT, URZ, -0x1, URZ, UP1, !UPT ;  /* 0xffffffffff067890 */ /* 0x000fd80008ffe4ff */
.L_x_12:
[----:B-1-3--:R-:W1:Y:S01]  /*0130*/  I2F.U32.RP R6, UR14 ;  /* 0x0000000e00067d06 */ /* 0x00ae620008209000 */
[----:B------:R-:W-:Y:S01]  /*0140*/  ISETP.NE.U32.AND P1, PT, RZ, UR14, PT ;  /* 0x0000000eff007c0c */ /* 0x000fe2000bf25070 */
[----:B------:R-:W-:Y:S01]  /*0150*/  BSSY.RECONVERGENT B0, `(.L_x_0) ;  /* 0x0000030000007945 */ /* 0x000fe20003800200 */
[----:B------:R-:W-:-:S05]  /*0160*/  IMAD.MOV.U32 R19, RZ, RZ, RZ ;  /* 0x000000ffff137224 */ /* 0x000fca00078e00ff */
[----:B-1----:R-:W1:Y:S02]  /*0170*/  MUFU.RCP R6, R6 ;  /* 0x0000000600067308 */ /* 0x002e640000001000 */
[----:B-1----:R-:W-:-:S06]  /*0180*/  VIADD R4, R6, 0xffffffe ;  /* 0x0ffffffe06047836 */ /* 0x002fcc0000000000 */
[----:B------:R1:W3:Y:S02]  /*0190*/  F2I.FTZ.U32.TRUNC.NTZ R5, R4 ;  /* 0x0000000400057305 */ /* 0x0002e4000021f000 */
[----:B-1----:R-:W-:Y:S02]  /*01a0*/  IMAD.MOV.U32 R4, RZ, RZ, RZ ;  /* 0x000000ffff047224 */ /* 0x002fe400078e00ff */
[----:B---3--:R-:W-:-:S04]  /*01b0*/  IMAD.MOV R7, RZ, RZ, -R5 ;  /* 0x000000ffff077224 */ /* 0x008fc800078e0a05 */
[----:B------:R-:W-:-:S04]  /*01c0*/  IMAD R7, R7, UR14, RZ ;  /* 0x0000000e07077c24 */ /* 0x000fc8000f8e02ff */
[----:B------:R-:W-:-:S06]  /*01d0*/  IMAD.HI.U32 R8, R5, R7, R4 ;  /* 0x0000000705087227 */ /* 0x000fcc00078e0004 */
[----:B------:R-:W-:-:S04]  /*01e0*/  IMAD.HI.U32 R8, R8, R13, RZ ;  /* 0x0000000d08087227 */ /* 0x000fc800078e00ff */
[----:B------:R-:W-:-:S04]  /*01f0*/  IMAD.MOV R8, RZ, RZ, -R8 ;  /* 0x000000ffff087224 */ /* 0x000fc800078e0a08 */
[----:B------:R-:W-:-:S05]  /*0200*/  IMAD R17, R8, UR14, R13 ;  /* 0x0000000e08117c24 */ /* 0x000fca000f8e020d */
[----:B------:R-:W-:-:S13]  /*0210*/  ISETP.GE.U32.AND P0, PT, R17, UR14, PT ;  /* 0x0000000e11007c0c */ /* 0x000fda000bf06070 */
[----:B------:R-:W-:-:S05]  /*0220*/  @P0 VIADD R17, R17, -UR14 ;  /* 0x8000000e11110c36 */ /* 0x000fca0008000000 */
[----:B------:R-:W-:-:S13]  /*0230*/  ISETP.GE.U32.AND P0, PT, R17, UR14, PT ;  /* 0x0000000e11007c0c */ /* 0x000fda000bf06070 */
[----:B------:R-:W-:Y:S02]  /*0240*/  @P0 IADD3 R17, PT, PT, R17, -UR14, RZ ;  /* 0x8000000e11110c10 */ /* 0x000fe4000fffe0ff */
[----:B------:R-:W-:-:S04]  /*0250*/  @!P1 LOP3.LUT R17, RZ, UR14, RZ, 0x33, !PT ;  /* 0x0000000eff119c12 */ /* 0x000fc8000f8e33ff */
[----:B------:R-:W-:-:S05]  /*0260*/  IADD3 R15, P0, PT, -R17, R13, RZ ;  /* 0x0000000d110f7210 */ /* 0x000fca0007f1e1ff */
[----:B------:R-:W-:Y:S01]  /*0270*/  IMAD.X R12, RZ, RZ, -0x1, P0 ;  /* 0xffffffffff0c7424 */ /* 0x000fe200000e06ff */
[----:B------:R-:W-:-:S04]  /*0280*/  IADD3 R16, P0, PT, R15, UR5, RZ ;  /* 0x000000050f107c10 */ /* 0x000fc8000ff1e0ff */
[----:B------:R-:W-:-:S04]  /*0290*/  IADD3.X R20, PT, PT, R12, UR6, RZ, P0, !PT ;  /* 0x000000060c147c10 */ /* 0x000fc800087fe4ff */
[----:B------:R-:W-:-:S13]  /*02a0*/  ISETP.NE.U32.AND P0, PT, R20, RZ, PT ;  /* 0x000000ff1400720c */ /* 0x000fda0003f05070 */
[----:B------:R-:W-:Y:S05]  /*02b0*/  @P0 BRA `(.L_x_1) ;  /* 0x0000000000500947 */ /* 0x000fea0003800000 */
[----:B------:R-:W1:Y:S01]  /*02c0*/  I2F.U32.RP R6, UR4 ;  /* 0x0000000400067d06 */ /* 0x000e620008209000 */
[----:B------:R-:W-:Y:S01]  /*02d0*/  IMAD R7, RZ, RZ, -UR4 ;  /* 0x80000004ff077e24 */ /* 0x000fe2000f8e02ff */
[----:B------:R-:W-:-:S06]  /*02e0*/  ISETP.NE.U32.AND P1, PT, RZ, UR4, PT ;  /* 0x00000004ff007c0c */ /* 0x000fcc000bf25070 */
[----:B-1----:R-:W1:Y:S02]  /*02f0*/  MUFU.RCP R6, R6 ;  /* 0x0000000600067308 */ /* 0x002e640000001000 */
[----:B-1----:R-:W-:-:S06]  /*0300*/  VIADD R4, R6, 0xffffffe ;  /* 0x0ffffffe06047836 */ /* 0x002fcc0000000000 */
[----:B------:R1:W3:Y:S02]  /*0310*/  F2I.FTZ.U32.TRUNC.NTZ R5, R4 ;  /* 0x0000000400057305 */ /* 0x0002e4000021f000 */
[----:B-1----:R-:W-:Y:S02]  /*0320*/  IMAD.MOV.U32 R4, RZ, RZ, RZ ;  /* 0x000000ffff047224 */ /* 0x002fe400078e00ff */
[----:B---3--:R-:W-:-:S04]  /*0330*/  IMAD R7, R7, R5, RZ ;  /* 0x0000000507077224 */ /* 0x008fc800078e02ff */
[----:B------:R-:W-:-:S06]  /*0340*/  IMAD.HI.U32 R5, R5, R7, R4 ;  /* 0x0000000705057227 */ /* 0x000fcc00078e0004 */
[----:B------:R-:W-:-:S05]  /*0350*/  IMAD.HI.U32 R5, R5, R16, RZ ;  /* 0x0000001005057227 */ /* 0x000fca00078e00ff */
[----:B------:R-:W-:-:S05]  /*0360*/  IADD3 R5, PT, PT, -R5, RZ, RZ ;  /* 0x000000ff05057210 */ /* 0x000fca0007ffe1ff */
[----:B------:R-:W-:Y:S02]  /*0370*/  IMAD R7, R5, UR4, R16 ;  /* 0x0000000405077c24 */ /* 0x000fe4000f8e0210 */
[----:B------:R-:W-:-:S03]  /*0380*/  IMAD.MOV.U32 R5, RZ, RZ, RZ ;  /* 0x000000ffff057224 */ /* 0x000fc600078e00ff */
[----:B------:R-:W-:-:S13]  /*0390*/  ISETP.GE.U32.AND P0, PT, R7, UR4, PT ;  /* 0x0000000407007c0c */ /* 0x000fda000bf06070 */
[----:B------:R-:W-:-:S05]  /*03a0*/  @P0 VIADD R7, R7, -UR4 ;  /* 0x8000000407070c36 */ /* 0x000fca0008000000 */
[----:B------:R-:W-:-:S13]  /*03b0*/  ISETP.GE.U32.AND P0, PT, R7, UR4, PT ;  /* 0x0000000407007c0c */ /* 0x000fda000bf06070 */
[----:B------:R-:W-:Y:S01]  /*03c0*/  @P0 VIADD R7, R7, -UR4 ;  /* 0x8000000407070c36 */ /* 0x000fe20008000000 */
[----:B------:R-:W-:-:S05]  /*03d0*/  @!P1 LOP3.LUT R7, RZ, UR4, RZ, 0x33, !PT ;  /* 0x00000004ff079c12 */ /* 0x000fca000f8e33ff */
[----:B------:R-:W-:Y:S01]  /*03e0*/  IMAD.MOV.U32 R4, RZ, RZ, R7 ;  /* 0x000000ffff047224 */ /* 0x000fe200078e0007 */
[----:B------:R-:W-:Y:S06]  /*03f0*/  BRA `(.L_x_2) ;  /* 0x0000000000147947 */ /* 0x000fec0003800000 */
.L_x_1:
[----:B------:R-:W-:Y:S02]  /*0400*/  MOV R18, UR4 ;  /* 0x0000000400127c02 */ /* 0x000fe40008000f00 */
[----:B------:R-:W-:-:S07]  /*0410*/  MOV R14, 0x430 ;  /* 0x00000430000e7802 */ /* 0x000fce0000000f00 */
[----:B0-2-4-:R-:W-:Y:S05]  /*0420*/  CALL.REL.NOINC `($__internal_0_$__cuda_sm20_rem_u64) ;  /* 0x0000000400dc7944 */ /* 0x015fea0003c00000 */
[----:B------:R-:W-:Y:S02]  /*0430*/  IMAD.MOV.U32 R4, RZ, RZ, R10 ;  /* 0x000000ffff047224 */ /* 0x000fe400078e000a */
[----:B------:R-:W-:-:S07]  /*0440*/  IMAD.MOV.U32 R5, RZ, RZ, R11 ;  /* 0x000000ffff057224 */ /* 0x000fce00078e000b */
.L_x_2:
[----:B--2-4-:R-:W-:Y:S05]  /*0450*/  BSYNC.RECONVERGENT B0 ;  /* 0x0000000000007941 */ /* 0x014fea0003800200 */
.L_x_0:
[----:B------:R-:W-:Y:S01]  /*0460*/  IADD3 R16, P0, PT, R15, UR14, RZ ;  /* 0x0000000e0f107c10 */ /* 0x000fe2000ff1e0ff */
[----:B------:R-:W-:Y:S04]  /*0470*/  BSSY.RECONVERGENT B0, `(.L_x_3) ;  /* 0x000001c000007945 */ /* 0x000fe80003800200 */
[----:B------:R-:W-:-:S05]  /*0480*/  IMAD.X R20, RZ, RZ, R12, P0 ;  /* 0x000000ffff147224 */ /* 0x000fca00000e060c */
[----:B------:R-:W-:-:S13]  /*0490*/  ISETP.NE.U32.AND P0, PT, R20, RZ, PT ;  /* 0x000000ff1400720c */ /* 0x000fda0003f05070 */
[----:B------:R-:W-:Y:S05]  /*04a0*/  @P0 BRA `(.L_x_4) ;  /* 0x00000000004c0947 */ /* 0x000fea0003800000 */
[----:B------:R-:W1:Y:S01]  /*04b0*/  I2F.U32.RP R8, UR4 ;  /* 0x0000000400087d06 */ /* 0x000e620008209000 */
[----:B------:R-:W-:Y:S01]  /*04c0*/  IADD3 R9, PT, PT, RZ, -UR4, RZ ;  /* 0x80000004ff097c10 */ /* 0x000fe2000fffe0ff */
[----:B------:R-:W-:Y:S01]  /*04d0*/  IMAD.MOV.U32 R6, RZ, RZ, RZ ;  /* 0x000000ffff067224 */ /* 0x000fe200078e00ff */
[----:B------:R-:W-:-:S05]  /*04e0*/  ISETP.NE.U32.AND P1, PT, RZ, UR4, PT ;  /* 0x00000004ff007c0c */ /* 0x000fca000bf25070 */
[----:B-1----:R-:W1:Y:S02]  /*04f0*/  MUFU.RCP R8, R8 ;  /* 0x0000000800087308 */ /* 0x002e640000001000 */
[----:B-1----:R-:W-:-:S06]  /*0500*/  VIADD R7, R8, 0xffffffe ;  /* 0x0ffffffe08077836 */ /* 0x002fcc0000000000 */
[----:B------:R-:W1:Y:S02]  /*0510*/  F2I.FTZ.U32.TRUNC.NTZ R7, R7 ;  /* 0x0000000700077305 */ /* 0x000e64000021f000 */
[----:B-1----:R-:W-:-:S04]  /*0520*/  IMAD R9, R9, R7, RZ ;  /* 0x0000000709097224 */ /* 0x002fc800078e02ff */
[----:B------:R-:W-:-:S04]  /*0530*/  IMAD.HI.U32 R9, R7, R9, R6 ;  /* 0x0000000907097227 */ /* 0x000fc800078e0006 */
[----:B------:R-:W-:Y:S02]  /*0540*/  HFMA2 R7, -RZ, RZ, 0, 0 ;  /* 0x00000000ff077431 */ /* 0x000fe400000001ff */
[----:B------:R-:W-:-:S04]  /*0550*/  IMAD.HI.U32 R6, R9, R16, RZ ;  /* 0x0000001009067227 */ /* 0x000fc800078e00ff */
[----:B------:R-:W-:-:S04]  /*0560*/  IMAD.MOV R6, RZ, RZ, -R6 ;  /* 0x000000ffff067224 */ /* 0x000fc800078e0a06 */
[----:B------:R-:W-:-:S05]  /*0570*/  IMAD R6, R6, UR4, R16 ;  /* 0x0000000406067c24 */ /* 0x000fca000f8e0210 */
[----:B------:R-:W-:-:S13]  /*0580*/  ISETP.GE.U32.AND P0, PT, R6, UR4, PT ;  /* 0x0000000406007c0c */ /* 0x000fda000bf06070 */
[----:B------:R-:W-:-:S05]  /*0590*/  @P0 VIADD R6, R6, -UR4 ;  /* 0x8000000406060c36 */ /* 0x000fca0008000000 */
[----:B------:R-:W-:-:S13]  /*05a0*/  ISETP.GE.U32.AND P0, PT, R6, UR4, PT ;  /* 0x0000000406007c0c */ /* 0x000fda000bf06070 */
[----:B------:R-:W-:Y:S01]  /*05b0*/  @P0 VIADD R6, R6, -UR4 ;  /* 0x8000000406060c36 */ /* 0x000fe20008000000 */
[----:B------:R-:W-:Y:S01]  /*05c0*/  @!P1 LOP3.LUT R6, RZ, UR4, RZ, 0x33, !PT ;  /* 0x00000004ff069c12 */ /* 0x000fe2000f8e33ff */
[----:B------:R-:W-:Y:S06]  /*05d0*/  BRA `(.L_x_5) ;  /* 0x0000000000147947 */ /* 0x000fec0003800000 */
.L_x_4:
[----:B------:R-:W-:Y:S01]  /*05e0*/  IMAD.U32 R18, RZ, RZ, UR4 ;  /* 0x00000004ff127e24 */ /* 0x000fe2000f8e00ff */
[----:B------:R-:W-:-:S07]  /*05f0*/  MOV R14, 0x610 ;  /* 0x00000610000e7802 */ /* 0x000fce0000000f00 */
[----:B0-----:R-:W-:Y:S05]  /*0600*/  CALL.REL.NOINC `($__internal_0_$__cuda_sm20_rem_u64) ;  /* 0x0000000400647944 */ /* 0x001fea0003c00000 */
[----:B------:R-:W-:Y:S02]  /*0610*/  IMAD.MOV.U32 R6, RZ, RZ, R10 ;  /* 0x000000ffff067224 */ /* 0x000fe400078e000a */
[----:B------:R-:W-:-:S07]  /*0620*/  IMAD.MOV.U32 R7, RZ, RZ, R11 ;  /* 0x000000ffff077224 */ /* 0x000fce00078e000b */
.L_x_5:
[----:B------:R-:W-:Y:S05]  /*0630*/  BSYNC.RECONVERGENT B0 ;  /* 0x0000000000007941 */ /* 0x000fea0003800200 */
.L_x_3:
[----:B------:R-:W-:Y:S01]  /*0640*/  IADD3 R16, P0, PT, R17, UR10, RZ ;  /* 0x0000000a11107c10 */ /* 0x000fe2000ff1e0ff */
[----:B------:R-:W-:Y:S04]  /*0650*/  BSSY.RECONVERGENT B0, `(.L_x_6) ;  /* 0x000001d000007945 */ /* 0x000fe80003800200 */
[----:B------:R-:W-:-:S05]  /*0660*/  IMAD.X R20, RZ, RZ, UR11, P0 ;  /* 0x0000000bff147e24 */ /* 0x000fca00080e06ff */
[----:B------:R-:W-:-:S13]  /*0670*/  ISETP.NE.U32.AND P0, PT, R20, RZ, PT ;  /* 0x000000ff1400720c */ /* 0x000fda0003f05070 */
[----:B------:R-:W-:Y:S05]  /*0680*/  @P0 BRA `(.L_x_7) ;  /* 0x00000000004c0947 */ /* 0x000fea0003800000 */
[----:B------:R-:W1:Y:S01]  /*0690*/  I2F.U32.RP R10, UR14 ;  /* 0x0000000e000a7d06 */ /* 0x000e620008209000 */
[----:B------:R-:W-:Y:S01]  /*06a0*/  IMAD.MOV.U32 R8, RZ, RZ, RZ ;  /* 0x000000ffff087224 */ /* 0x000fe200078e00ff */
[----:B------:R-:W-:-:S06]  /*06b0*/  ISETP.NE.U32.AND P1, PT, RZ, UR14, PT ;  /* 0x0000000eff007c0c */ /* 0x000fcc000bf25070 */
[----:B-1----:R-:W1:Y:S02]  /*06c0*/  MUFU.RCP R10, R10 ;  /* 0x0000000a000a7308 */ /* 0x002e640000001000 */
[----:B-1----:R-:W-:-:S06]  /*06d0*/  IADD3 R9, PT, PT, R10, 0xffffffe, RZ ;  /* 0x0ffffffe0a097810 */ /* 0x002fcc0007ffe0ff */
[----:B------:R-:W1:Y:S02]  /*06e0*/  F2I.FTZ.U32.TRUNC.NTZ R9, R9 ;  /* 0x0000000900097305 */ /* 0x000e64000021f000 */
[----:B-1----:R-:W-:-:S04]  /*06f0*/  IMAD.MOV R11, RZ, RZ, -R9 ;  /* 0x000000ffff0b7224 */ /* 0x002fc800078e0a09 */
[----:B------:R-:W-:-:S04]  /*0700*/  IMAD R11, R11, UR14, RZ ;  /* 0x0000000e0b0b7c24 */ /* 0x000fc8000f8e02ff */
[----:B------:R-:W-:-:S04]  /*0710*/  IMAD.HI.U32 R11, R9, R11, R8 ;  /* 0x0000000b090b7227 */ /* 0x000fc800078e0008 */
[----:B------:R-:W-:Y:S02]  /*0720*/  IMAD.MOV.U32 R9, RZ, RZ, RZ ;  /* 0x000000ffff097224 */ /* 0x000fe400078e00ff */
[----:B------:R-:W-:-:S04]  /*0730*/  IMAD.HI.U32 R8, R11, R16, RZ ;  /* 0x000000100b087227 */ /* 0x000fc800078e00ff */
[----:B------:R-:W-:-:S04]  /*0740*/  IMAD.MOV R8, RZ, RZ, -R8 ;  /* 0x000000ffff087224 */ /* 0x000fc800078e0a08 */
[----:B------:R-:W-:-:S05]  /*0750*/  IMAD R8, R8, UR14, R16 ;  /* 0x0000000e08087c24 */ /* 0x000fca000f8e0210 */
[----:B------:R-:W-:-:S13]  /*0760*/  ISETP.GE.U32.AND P0, PT, R8, UR14, PT ;  /* 0x0000000e08007c0c */ /* 0x000fda000bf06070 */
[----:B------:R-:W-:-:S05]  /*0770*/  @P0 VIADD R8, R8, -UR14 ;  /* 0x8000000e08080c36 */ /* 0x000fca0008000000 */
[----:B------:R-:W-:-:S13]  /*0780*/  ISETP.GE.U32.AND P0, PT, R8, UR14, PT ;  /* 0x0000000e08007c0c */ /* 0x000fda000bf06070 */
[----:B------:R-:W-:Y:S02]  /*0790*/  @P0 IADD3 R8, PT, PT, R8, -UR14, RZ ;  /* 0x8000000e08080c10 */ /* 0x000fe4000fffe0ff */
[----:B------:R-:W-:Y:S01]  /*07a0*/  @!P1 LOP3.LUT R8, RZ, UR14, RZ, 0x33, !PT ;  /* 0x0000000eff089c12 */ /* 0x000fe2000f8e33ff */
[----:B------:R-:W-:Y:S06]  /*07b0*/  BRA `(.L_x_8) ;  /* 0x0000000000187947 */ /* 0x000fec0003800000 */
.L_x_7:
[----:B------:R-:W1:Y:S01]  /*07c0*/  LDCU UR7, c[0x0][0x388] ;  /* 0x00007100ff0777ac */ /* 0x000e620008000800 */
[----:B------:R-:W-:Y:S01]  /*07d0*/  MOV R14, 0x800 ;  /* 0x00000800000e7802 */ /* 0x000fe20000000f00 */
[----:B-1----:R-:W-:-:S07]  /*07e0*/  IMAD.U32 R18, RZ, RZ, UR7 ;  /* 0x00000007ff127e24 */ /* 0x002fce000f8e00ff */
[----:B0-----:R-:W-:Y:S05]  /*07f0*/  CALL.REL.NOINC `($__internal_0_$__cuda_sm20_rem_u64) ;  /* 0x0000000000e87944 */ /* 0x001fea0003c00000 */
[----:B------:R-:W-:Y:S02]  /*0800*/  IMAD.MOV.U32 R8, RZ, RZ, R10 ;  /* 0x000000ffff087224 */ /* 0x000fe400078e000a */
[----:B------:R-:W-:-:S07]  /*0810*/  IMAD.MOV.U32 R9, RZ, RZ, R11 ;  /* 0x000000ffff097224 */ /* 0x000fce00078e000b */
.L_x_8:
[----:B------:R-:W-:Y:S05]  /*0820*/  BSYNC.RECONVERGENT B0 ;  /* 0x0000000000007941 */ /* 0x000fea0003800200 */
.L_x_6:
[CC--:B0-----:R-:W-:Y:S02]  /*0830*/  IADD3 R22, P4, P5, R8.reuse, R2.reuse, R4 ;  /* 0x0000000208167210 */ /* 0x0c1fe40007d9e004 */
[----:B------:R-:W-:Y:S02]  /*0840*/  IADD3 R20, P0, P1, R8, R2, R15 ;  /* 0x0000000208147210 */ /* 0x000fe4000791e00f */
[-C--:B------:R-:W-:Y:S02]  /*0850*/  IADD3.X R23, PT, PT, R9, R3.reuse, R5, P4, P5 ;  /* 0x0000000309177210 */ /* 0x080fe400027ea405 */
[----:B------:R-:W-:Y:S02]  /*0860*/  IADD3 R16, P4, PT, R17, 0x1, RZ ;  /* 0x0000000111107810 */ /* 0x000fe40007f9e0ff */
[----:B------:R-:W-:Y:S01]  /*0870*/  IADD3.X R21, PT, PT, R9, R3, R12, P0, P1 ;  /* 0x0000000309157210 */ /* 0x000fe200007e240c */
[----:B------:R0:W2:Y:S01]  /*0880*/  LDG.E.U8 R14, desc[UR8][R22.64] ;  /* 0x00000008160e7981 */ /* 0x0000a2000c1e1100 */
[----:B------:R-:W-:-:S02]  /*0890*/  ISETP.NE.U32.AND P0, PT, R16, UR14, PT ;  /* 0x0000000e10007c0c */ /* 0x000fc4000bf05070 */
[----:B------:R-:W-:Y:S02]  /*08a0*/  IADD3.X R24, PT, PT, RZ, RZ, RZ, P4, !PT ;  /* 0x000000ffff187210 */ /* 0x000fe400027fe4ff */
[-C--:B------:R-:W-:Y:S01]  /*08b0*/  IADD3 R18, P2, P3, R8, R2.reuse, R6 ;  /* 0x0000000208127210 */ /* 0x080fe20007b5e006 */
[----:B------:R-:W2:Y:S01]  /*08c0*/  LDG.E.U8 R21, desc[UR8][R20.64] ;  /* 0x0000000814157981 */ /* 0x000ea2000c1e1100 */
[----:B------:R-:W-:Y:S02]  /*08d0*/  ISETP.NE.AND.EX P0, PT, R24, RZ, PT, P0 ;  /* 0x000000ff1800720c */ /* 0x000fe40003f05300 */
[----:B------:R-:W-:Y:S02]  /*08e0*/  IADD3.X R19, PT, PT, R9, R3, R7, P2, P3 ;  /* 0x0000000309137210 */ /* 0x000fe400017e6407 */
[-CC-:B------:R-:W-:Y:S02]  /*08f0*/  IADD3 R10, P1, P2, R4, R2.reuse, R17.reuse ;  /* 0x00000002040a7210 */ /* 0x180fe40007a3e011 */
[----:B------:R-:W-:Y:S01]  /*0900*/  IADD3 R8, P3, P4, R6, R2, R17 ;  /* 0x0000000206087210 */ /* 0x000fe20007c7e011 */
[----:B------:R-:W2:Y:S01]  /*0910*/  LDG.E.U8 R18, desc[UR8][R18.64] ;  /* 0x0000000812127981 */ /* 0x000ea2000c1e1100 */
[----:B------:R-:W-:-:S02]  /*0920*/  SEL R17, R16, RZ, P0 ;  /* 0x000000ff10117207 */ /* 0x000fc40000000000 */
[-C--:B------:R-:W-:Y:S02]  /*0930*/  IADD3.X R11, PT, PT, R5, R3.reuse, RZ, P1, P2 ;  /* 0x00000003050b7210 */ /* 0x080fe40000fe44ff */
[----:B0-----:R-:W-:Y:S02]  /*0940*/  SEL R22, R24, RZ, P0 ;  /* 0x000000ff18167207 */ /* 0x001fe40000000000 */
[-C--:B------:R-:W-:Y:S02]  /*0950*/  IADD3 R4, P0, P1, R17, R2.reuse, R4 ;  /* 0x0000000211047210 */ /* 0x080fe4000791e004 */
[-C--:B------:R-:W-:Y:S01]  /*0960*/  IADD3.X R9, PT, PT, R7, R3.reuse, RZ, P3, P4 ;  /* 0x0000000307097210 */ /* 0x080fe20001fe84ff */
[----:B------:R-:W3:Y:S01]  /*0970*/  LDG.E.U8 R11, desc[UR8][R10.64] ;  /* 0x000000080a0b7981 */ /* 0x000ee2000c1e1100 */
[CC--:B------:R-:W-:Y:S02]  /*0980*/  IADD3 R16, P2, P3, R17.reuse, R2.reuse, R15 ;  /* 0x0000000211107210 */ /* 0x0c0fe40007b5e00f */
[----:B------:R-:W-:Y:S01]  /*0990*/  IADD3.X R5, PT, PT, R22, R3, R5, P0, P1 ;  /* 0x0000000316057210 */ /* 0x000fe200007e2405 */
[----:B------:R-:W3:Y:S01]  /*09a0*/  LDG.E.U8 R8, desc[UR8][R8.64] ;  /* 0x0000000808087981 */ /* 0x000ee2000c1e1100 */
[----:B------:R-:W-:-:S02]  /*09b0*/  IADD3 R6, P0, P1, R17, R2, R6 ;  /* 0x0000000211067210 */ /* 0x000fc4000791e006 */
[CC--:B------:R-:W-:Y:S01]  /*09c0*/  IADD3.X R17, PT, PT, R22.reuse, R3.reuse, R12, P2, P3 ;  /* 0x0000000316117210 */ /* 0x0c0fe200017e640c */
[----:B------:R-:W4:Y:S01]  /*09d0*/  LDG.E.U8 R4, desc[UR8][R4.64] ;  /* 0x0000000804047981 */ /* 0x000f22000c1e1100 */
[----:B------:R-:W-:-:S03]  /*09e0*/  IADD3.X R7, PT, PT, R22, R3, R7, P0, P1 ;  /* 0x0000000316077210 */ /* 0x000fc600007e2407 */
[----:B------:R-:W4:Y:S04]  /*09f0*/  LDG.E.U8 R16, desc[UR8][R16.64] ;  /* 0x0000000810107981 */ /* 0x000f28000c1e1100 */
[----:B------:R-:W5:Y:S01]  /*0a00*/  LDG.E.U8 R6, desc[UR8][R6.64] ;  /* 0x0000000806067981 */ /* 0x000f62000c1e1100 */
[----:B------:R-:W-:Y:S01]  /*0a10*/  BSSY.RECONVERGENT B0, `(.L_x_9) ;  /* 0x0000010000007945 */ /* 0x000fe20003800200 */
[----:B------:R-:W-:Y:S02]  /*0a20*/  PLOP3.LUT P0, PT, PT, PT, PT, 0x80, 0x8 ;  /* 0x000000000008781c */ /* 0x000fe40003f0f070 */
[----:B--2---:R-:W-:-:S04]  /*0a30*/  IADD3 R14, PT, PT, R18, R21, R14 ;  /* 0x00000015120e7210 */ /* 0x004fc80007ffe00e */
[----:B---3--:R-:W-:-:S04]  /*0a40*/  IADD3 R11, PT, PT, R8, R14, R11 ;  /* 0x0000000e080b7210 */ /* 0x008fc80007ffe00b */
[----:B----4-:R-:W-:-:S05]  /*0a50*/  IADD3 R11, PT, PT, R16, R11, R4 ;  /* 0x0000000b100b7210 */ /* 0x010fca0007ffe004 */
[----:B-----5:R-:W-:-:S05]  /*0a60*/  IMAD.IADD R11, R11, 0x1, R6 ;  /* 0x000000010b0b7824 */ /* 0x020fca00078e0206 */
[----:B------:R-:W-:-:S13]  /*0a70*/  ISETP.NE.AND P1, PT, R11, 0x3, PT ;  /* 0x000000030b00780c */ /* 0x000fda0003f25270 */
[----:B------:R-:W-:Y:S05]  /*0a80*/  @!P1 BRA `(.L_x_10) ;  /* 0x0000000000209947 */ /* 0x000fea0003800000 */
[----:B------:R-:W-:-:S13]  /*0a90*/  ISETP.NE.AND P0, PT, R11, 0x2, PT ;  /* 0x000000020b00780c */ /* 0x000fda0003f05270 */
[----:B------:R-:W-:Y:S05]  /*0aa0*/  @P0 BRA `(.L_x_11) ;  /* 0x0000000000140947 */ /* 0x000fea0003800000 */
[----:B------:R-:W-:-:S05]  /*0ab0*/  IADD3 R4, P0, PT, R13, R2, RZ ;  /* 0x000000020d047210 */ /* 0x000fca0007f1e0ff */
[----:B------:R-:W-:-:S05]  /*0ac0*/  IMAD.X R5, RZ, RZ, R3, P0 ;  /* 0x000000ffff057224 */ /* 0x000fca00000e0603 */
[----:B------:R-:W2:Y:S02]  /*0ad0*/  LDG.E.U8 R4, desc[UR8][R4.64] ;  /* 0x0000000804047981 */ /* 0x000ea4000c1e1100 */
[----:B--2---:R-:W-:Y:S01]  /*0ae0*/  ISETP.NE.AND P0, PT, R4, RZ, PT ;  /* 0x000000ff0400720c */ /* 0x004fe20003f05270 */
[----:B------:R-:W-:-:S12]  /*0af0*/  BRA `(.L_x_10) ;  /* 0x0000000000047947 */ /* 0x000fd80003800000 */
.L_x_11:
[----:B------:R-:W-:-:S13]  /*0b00*/  PLOP3.LUT P0, PT, PT, PT, PT, 0x8, 0x80 ;  /* 0x000000000080781c */ /* 0x000fda0003f0e170 */
.L_x_10:
[----:B------:R-:W-:Y:S05]  /*0b10*/  BSYNC.RECONVERGENT B0 ;  /* 0x0000000000007941 */ /* 0x000fea0003800200 */
.L_x_9:
[----:B------:R-:W-:Y:S01]  /*0b20*/  IADD3 R4, P1, PT, R13, UR12, RZ ;  /* 0x0000000c0d047c10 */ /* 0x000fe2000ff3e0ff */
[----:B------:R-:W-:Y:S01]  /*0b30*/  IMAD.IADD R13, R0, 0x1, R13 ;  /* 0x00000001000d7824 */ /* 0x000fe200078e020d */
[----:B------:R-:W-:-:S03]  /*0b40*/  SEL R7, RZ, 0x1, !P0 ;  /* 0x00000001ff077807 */ /* 0x000fc60004000000 */
[----:B------:R-:W-:Y:S01]  /*0b50*/  IMAD.X R5, RZ, RZ, UR13, P1 ;  /* 0x0000000dff057e24 */ /* 0x000fe200088e06ff */
[----:B------:R-:W-:-:S04]  /*0b60*/  ISETP.GE.U32.AND P0, PT, R13, UR4, PT ;  /* 0x000000040d007c0c */ /* 0x000fc8000bf06070 */
[----:B------:R1:W-:Y:S09]  /*0b70*/  STG.E.U8 desc[UR8][R4.64], R7 ;  /* 0x0000000704007986 */ /* 0x0003f2000c101108 */
[----:B------:R-:W-:Y:S05]  /*0b80*/  @!P0 BRA `(.L_x_12) ;  /* 0xfffffff400688947 */ /* 0x000fea000383ffff */
[----:B------:R-:W-:Y:S05]  /*0b90*/  EXIT ;  /* 0x000000000000794d */ /* 0x000fea0003800000 */
        .weak           $__internal_0_$__cuda_sm20_rem_u64
        .type           $__internal_0_$__cuda_sm20_rem_u64,@function
        .size           $__internal_0_$__cuda_sm20_rem_u64,(.L_x_14 - $__internal_0_$__cuda_sm20_rem_u64)
$__internal_0_$__cuda_sm20_rem_u64:
[----:B------:R-:W0:Y:S08]  /*0ba0*/  I2F.U64.RP R21, R18 ;  /* 0x0000001200157312 */ /* 0x000e300000309000 */
[----:B0-----:R-:W0:Y:S02]  /*0bb0*/  MUFU.RCP R21, R21 ;  /* 0x0000001500157308 */ /* 0x001e240000001000 */
[----:B0-----:R-:W-:-:S06]  /*0bc0*/  IADD3 R8, PT, PT, R21, 0x1ffffffe, RZ ;  /* 0x1ffffffe15087810 */ /* 0x001fcc0007ffe0ff */
[----:B------:R-:W0:Y:S02]  /*0bd0*/  F2I.U64.TRUNC R8, R8 ;  /* 0x0000000800087311 */ /* 0x000e24000020d800 */
[----:B0-----:R-:W-:-:S04]  /*0be0*/  IMAD.WIDE.U32 R10, R8, R18, RZ ;  /* 0x00000012080a7225 */ /* 0x001fc800078e00ff */
[----:B------:R-:W-:Y:S01]  /*0bf0*/  IMAD R11, R8, R19, R11 ;  /* 0x00000013080b7224 */ /* 0x000fe200078e020b */
[----:B------:R-:W-:-:S03]  /*0c00*/  IADD3 R23, P0, PT, RZ, -R10, RZ ;  /* 0x8000000aff177210 */ /* 0x000fc60007f1e0ff */
[----:B------:R-:W-:Y:S02]  /*0c10*/  IMAD R11, R9, R18, R11 ;  /* 0x00000012090b7224 */ /* 0x000fe400078e020b */
[----:B------:R-:W-:-:S04]  /*0c20*/  IMAD.HI.U32 R10, R8, R23, RZ ;  /* 0x00000017080a7227 */ /* 0x000fc800078e00ff */
[----:B------:R-:W-:Y:S02]  /*0c30*/  IMAD.X R25, RZ, RZ, ~R11, P0 ;  /* 0x000000ffff197224 */ /* 0x000fe400000e0e0b */
[----:B------:R-:W-:Y:S02]  /*0c40*/  IMAD.MOV.U32 R11, RZ, RZ, R8 ;  /* 0x000000ffff0b7224 */ /* 0x000fe400078e0008 */
[-C--:B------:R-:W-:Y:S02]  /*0c50*/  IMAD R27, R9, R25.reuse, RZ ;  /* 0x00000019091b7224 */ /* 0x080fe400078e02ff */
[----:B------:R-:W-:-:S04]  /*0c60*/  IMAD.WIDE.U32 R10, P0, R8, R25, R10 ;  /* 0x00000019080a7225 */ /* 0x000fc8000780000a */
[----:B------:R-:W-:-:S04]  /*0c70*/  IMAD.HI.U32 R21, R9, R25, RZ ;  /* 0x0000001909157227 */ /* 0x000fc800078e00ff */
[----:B------:R-:W-:-:S04]  /*0c80*/  IMAD.HI.U32 R10, P1, R9, R23, R10 ;  /* 0x00000017090a7227 */ /* 0x000fc8000782000a */
[----:B------:R-:W-:Y:S01]  /*0c90*/  IMAD.X R21, R21, 0x1, R9, P0 ;  /* 0x0000000115157824 */ /* 0x000fe200000e0609 */
[----:B------:R-:W-:-:S04]  /*0ca0*/  IADD3 R11, P2, PT, R27, R10, RZ ;  /* 0x0000000a1b0b7210 */ /* 0x000fc80007f5e0ff */
[----:B------:R-:W-:Y:S01]  /*0cb0*/  IADD3.X R21, PT, PT, RZ, RZ, R21, P2, P1 ;  /* 0x000000ffff157210 */ /* 0x000fe200017e2415 */
[----:B------:R-:W-:-:S04]  /*0cc0*/  IMAD.WIDE.U32 R8, R11, R18, RZ ;  /* 0x000000120b087225 */ /* 0x000fc800078e00ff */
[----:B------:R-:W-:Y:S01]  /*0cd0*/  IMAD R9, R11, R19, R9 ;  /* 0x000000130b097224 */ /* 0x000fe200078e0209 */
[----:B------:R-:W-:-:S03]  /*0ce0*/  IADD3 R23, P0, PT, RZ, -R8, RZ ;  /* 0x80000008ff177210 */ /* 0x000fc60007f1e0ff */
[----:B------:R-:W-:Y:S02]  /*0cf0*/  IMAD R9, R21, R18, R9 ;  /* 0x0000001215097224 */ /* 0x000fe400078e0209 */
[----:B------:R-:W-:-:S04]  /*0d00*/  IMAD.HI.U32 R10, R11, R23, RZ ;  /* 0x000000170b0a7227 */ /* 0x000fc800078e00ff */
[----:B------:R-:W-:Y:S02]  /*0d10*/  IMAD.X R8, RZ, RZ, ~R9, P0 ;  /* 0x000000ffff087224 */ /* 0x000fe400000e0e09 */
[----:B------:R-:W-:Y:S02]  /*0d20*/  IMAD.MOV.U32 R9, RZ, RZ, RZ ;  /* 0x000000ffff097224 */ /* 0x000fe400078e00ff */
[----:B------:R-:W-:-:S04]  /*0d30*/  IMAD.WIDE.U32 R10, P0, R11, R8, R10 ;  /* 0x000000080b0a7225 */ /* 0x000fc8000780000a */
[C---:B------:R-:W-:Y:S02]  /*0d40*/  IMAD R22, R21.reuse, R8, RZ ;  /* 0x0000000815167224 */ /* 0x040fe400078e02ff */
[----:B------:R-:W-:-:S04]  /*0d50*/  IMAD.HI.U32 R11, P1, R21, R23, R10 ;  /* 0x00000017150b7227 */ /* 0x000fc8000782000a */
[----:B------:R-:W-:Y:S01]  /*0d60*/  IMAD.HI.U32 R8, R21, R8, RZ ;  /* 0x0000000815087227 */ /* 0x000fe200078e00ff */
[----:B------:R-:W-:-:S04]  /*0d70*/  IADD3 R11, P2, PT, R22, R11, RZ ;  /* 0x0000000b160b7210 */ /* 0x000fc80007f5e0ff */
[----:B------:R-:W-:Y:S01]  /*0d80*/  IADD3.X R21, PT, PT, R8, R21, RZ, P0, !PT ;  /* 0x0000001508157210 */ /* 0x000fe200007fe4ff */
[----:B------:R-:W-:-:S03]  /*0d90*/  IMAD.HI.U32 R8, R11, R16, RZ ;  /* 0x000000100b087227 */ /* 0x000fc600078e00ff */
[----:B------:R-:W-:Y:S01]  /*0da0*/  IADD3.X R21, PT, PT, RZ, RZ, R21, P2, P1 ;  /* 0x000000ffff157210 */ /* 0x000fe200017e2415 */
[----:B------:R-:W-:-:S04]  /*0db0*/  IMAD.WIDE.U32 R8, R11, R20, R8 ;  /* 0x000000140b087225 */ /* 0x000fc800078e0008 */
[C---:B------:R-:W-:Y:S02]  /*0dc0*/  IMAD R11, R21.reuse, R20, RZ ;  /* 0x00000014150b7224 */ /* 0x040fe400078e02ff */
[----:B------:R-:W-:-:S04]  /*0dd0*/  IMAD.HI.U32 R8, P0, R21, R16, R8 ;  /* 0x0000001015087227 */ /* 0x000fc80007800008 */
[----:B------:R-:W-:Y:S01]  /*0de0*/  IMAD.HI.U32 R10, R21, R20, RZ ;  /* 0x00000014150a7227 */ /* 0x000fe200078e00ff */
[----:B------:R-:W-:-:S03]  /*0df0*/  IADD3 R11, P1, PT, R11, R8, RZ ;  /* 0x000000080b0b7210 */ /* 0x000fc60007f3e0ff */
[----:B------:R-:W-:Y:S02]  /*0e00*/  IMAD.X R10, RZ, RZ, R10, P0 ;  /* 0x000000ffff0a7224 */ /* 0x000fe400000e060a */
[----:B------:R-:W-:-:S04]  /*0e10*/  IMAD.WIDE.U32 R8, R11, R18, RZ ;  /* 0x000000120b087225 */ /* 0x000fc800078e00ff */
[----:B------:R-:W-:Y:S01]  /*0e20*/  IMAD.X R21, RZ, RZ, R10, P1 ;  /* 0x000000ffff157224 */ /* 0x000fe200008e060a */
[----:B------:R-:W-:Y:S01]  /*0e30*/  IADD3 R23, P1, PT, -R8, R16, RZ ;  /* 0x0000001008177210 */ /* 0x000fe20007f3e1ff */
[----:B------:R-:W-:-:S03]  /*0e40*/  IMAD R11, R11, R19, R9 ;  /* 0x000000130b0b7224 */ /* 0x000fc600078e0209 */
[-C--:B------:R-:W-:Y:S01]  /*0e50*/  ISETP.GE.U32.AND P0, PT, R23, R18.reuse, PT ;  /* 0x000000121700720c */ /* 0x080fe20003f06070 */
[----:B------:R-:W-:-:S04]  /*0e60*/  IMAD R11, R21, R18, R11 ;  /* 0x00000012150b7224 */ /* 0x000fc800078e020b */
[----:B------:R-:W-:Y:S01]  /*0e70*/  IMAD.X R20, R20, 0x1, ~R11, P1 ;  /* 0x0000000114147824 */ /* 0x000fe200008e0e0b */
[----:B------:R-:W-:-:S04]  /*0e80*/  IADD3 R9, P1, PT, -R18, R23, RZ ;  /* 0x0000001712097210 */ /* 0x000fc80007f3e1ff */
[----:B------:R-:W-:Y:S02]  /*0e90*/  ISETP.GE.U32.AND.EX P0, PT, R20, R19, PT, P0 ;  /* 0x000000131400720c */ /* 0x000fe40003f06100 */
[-C--:B------:R-:W-:Y:S02]  /*0ea0*/  IADD3.X R8, PT, PT, ~R19, R20.reuse, RZ, P1, !PT ;  /* 0x0000001413087210 */ /* 0x080fe40000ffe5ff */
[----:B------:R-:W-:Y:S02]  /*0eb0*/  SEL R9, R9, R23, P0 ;  /* 0x0000001709097207 */ /* 0x000fe40000000000 */
[----:B------:R-:W-:Y:S02]  /*0ec0*/  SEL R8, R8, R20, P0 ;  /* 0x0000001408087207 */ /* 0x000fe40000000000 */
[----:B------:R-:W-:Y:S02]  /*0ed0*/  IADD3 R10, P2, PT, -R18, R9, RZ ;  /* 0x00000009120a7210 */ /* 0x000fe40007f5e1ff */
[----:B------:R-:W-:-:S02]  /*0ee0*/  ISETP.GE.U32.AND P0, PT, R9, R18, PT ;  /* 0x000000120900720c */ /* 0x000fc40003f06070 */
[----:B------:R-:W-:Y:S01]  /*0ef0*/  ISETP.NE.U32.AND P1, PT, R18, RZ, PT ;  /* 0x000000ff1200720c */ /* 0x000fe20003f25070 */
[C---:B------:R-:W-:Y:S01]  /*0f00*/  IMAD.X R11, R8.reuse, 0x1, ~R19, P2 ;  /* 0x00000001080b7824 */ /* 0x040fe200010e0e13 */
[----:B------:R-:W-:Y:S02]  /*0f10*/  ISETP.GE.U32.AND.EX P0, PT, R8, R19, PT, P0 ;  /* 0x000000130800720c */ /* 0x000fe40003f06100 */
[----:B------:R-:W-:Y:S02]  /*0f20*/  ISETP.NE.AND.EX P1, PT, R19, RZ, PT, P1 ;  /* 0x000000ff1300720c */ /* 0x000fe40003f25310 */
[----:B------:R-:W-:Y:S01]  /*0f30*/  SEL R10, R10, R9, P0 ;  /* 0x000000090a0a7207 */ /* 0x000fe20000000000 */
[----:B------:R-:W-:Y:S01]  /*0f40*/  IMAD.MOV.U32 R9, RZ, RZ, 0x0 ;  /* 0x00000000ff097424 */ /* 0x000fe200078e00ff */
[----:B------:R-:W-:Y:S01]  /*0f50*/  SEL R11, R11, R8, P0 ;  /* 0x000000080b0b7207 */ /* 0x000fe20000000000 */
[----:B------:R-:W-:Y:S01]  /*0f60*/  IMAD.MOV.U32 R8, RZ, RZ, R14 ;  /* 0x000000ffff087224 */ /* 0x000fe200078e000e */
[----:B------:R-:W-:-:S02]  /*0f70*/  SEL R10, R10, 0xffffffff, P1 ;  /* 0xffffffff0a0a7807 */ /* 0x000fc40000800000 */
[----:B------:R-:W-:Y:S01]  /*0f80*/  SEL R11, R11, 0xffffffff, P1 ;  /* 0xffffffff0b0b7807 */ /* 0x000fe20000800000 */
[----:B------:R-:W-:Y:S06]  /*0f90*/  RET.REL.NODEC R8 `(_Z10gol_kernelPKhjjPh) ;  /* 0xfffffff008187950 */ /* 0x000fec0003c3ffff */
.L_x_13:
[----:B------:R-:W-:-:S00]  /*0fa0*/  BRA `(.L_x_13) ;  /* 0xfffffffc00fc7947 */ /* 0x000fc0000383ffff */
[----:B------:R-:W-:-:S00]  /*0fb0*/  NOP ;  /* 0x0000000000007918 */ /* 0x000fc00000000000 */
        /* <DEDUP_REMOVED lines=12> */
.L_x_14:


//--------------------- .nv.shared.reserved.0     --------------------------
	.section	.nv.shared.reserved.0,"aw",@nobits
	.weak		__nv_reservedSMEM_offset_0_alias
	.size		__nv_reservedSMEM_offset_0_alias, 0, 64
	.other		__nv_reservedSMEM_offset_0_alias,@"STO_CUDA_RESERVED_SHARED STV_DEFAULT"
__nv_reservedSMEM_offset_0_alias:
	.zero		0
	.zero		64


//--------------------- .nv.constant0._Z10gol_kernelPKhjjPh --------------------------
	.section	.nv.constant0._Z10gol_kernelPKhjjPh,"a",@progbits
	.sectionflags	@""
	.align	4
.nv.constant0._Z10gol_kernelPKhjjPh:
	.zero		920


//--------------------- SYMBOLS --------------------------

	.type		.nv.reservedSmem.offset0,@object
	.size		.nv.reservedSmem.offset0,0x4
